//
// Generated by NVIDIA NVVM Compiler
//
// Compiler Build ID: CL-36424714
// Cuda compilation tools, release 13.0, V13.0.88
// Based on NVVM 20.0.0
//

.version 9.0
.target sm_100
.address_size 64

	// .globl	_Z7dkernelPfi
.extern .func  (.param .b32 func_retval0) vprintf
(
	.param .b64 vprintf_param_0,
	.param .b64 vprintf_param_1
)
;
.global .align 1 .b8 $str[24] = {10, 32, 116, 104, 114, 101, 97, 100, 32, 105, 115, 32, 37, 100, 32, 44, 32, 99, 32, 61, 32, 37, 102};

.visible .entry _Z7dkernelPfi(
	.param .u64 .ptr .align 1 _Z7dkernelPfi_param_0,
	.param .u32 _Z7dkernelPfi_param_1
)
{
	.local .align 16 .b8 	__local_depot0[16];
	.reg .b64 	%SP;
	.reg .b64 	%SPL;
	.reg .pred 	%p<39>;
	.reg .b32 	%r<34>;
	.reg .b32 	%f<83>;
	.reg .b64 	%rd<18>;
	.reg .b64 	%fd<2>;

	mov.u64 	%SPL, __local_depot0;
	cvta.local.u64 	%SP, %SPL;
	ld.param.u64 	%rd3, [_Z7dkernelPfi_param_0];
	ld.param.u32 	%r21, [_Z7dkernelPfi_param_1];
	cvta.to.global.u64 	%rd1, %rd3;
	mov.u32 	%r1, %tid.x;
	mul.lo.s32 	%r2, %r21, %r1;
	add.s32 	%r22, %r2, %r21;
	setp.ge.u32 	%p1, %r2, %r22;
	mov.f32 	%f82, 0f00000000;
	@%p1 bra 	$L__BB0_13;
	add.s32 	%r23, %r21, -1;
	and.b32  	%r3, %r21, 15;
	setp.lt.u32 	%p2, %r23, 15;
	mov.f32 	%f82, 0f00000000;
	mov.u32 	%r29, %r2;
	@%p2 bra 	$L__BB0_4;
	and.b32  	%r24, %r21, -16;
	neg.s32 	%r27, %r24;
	add.s64 	%rd2, %rd1, 32;
	mov.f32 	%f82, 0f00000000;
	mov.u32 	%r29, %r2;
$L__BB0_3:
	.pragma "nounroll";
	mul.wide.s32 	%rd4, %r29, 4;
	add.s64 	%rd5, %rd2, %rd4;
	ld.global.f32 	%f18, [%rd5+-32];
	setp.gt.f32 	%p3, %f18, %f82;
	selp.f32 	%f19, %f18, %f82, %p3;
	ld.global.f32 	%f20, [%rd5+-28];
	setp.gt.f32 	%p4, %f20, %f19;
	selp.f32 	%f21, %f20, %f19, %p4;
	ld.global.f32 	%f22, [%rd5+-24];
	setp.gt.f32 	%p5, %f22, %f21;
	selp.f32 	%f23, %f22, %f21, %p5;
	ld.global.f32 	%f24, [%rd5+-20];
	setp.gt.f32 	%p6, %f24, %f23;
	selp.f32 	%f25, %f24, %f23, %p6;
	ld.global.f32 	%f26, [%rd5+-16];
	setp.gt.f32 	%p7, %f26, %f25;
	selp.f32 	%f27, %f26, %f25, %p7;
	ld.global.f32 	%f28, [%rd5+-12];
	setp.gt.f32 	%p8, %f28, %f27;
	selp.f32 	%f29, %f28, %f27, %p8;
	ld.global.f32 	%f30, [%rd5+-8];
	setp.gt.f32 	%p9, %f30, %f29;
	selp.f32 	%f31, %f30, %f29, %p9;
	ld.global.f32 	%f32, [%rd5+-4];
	setp.gt.f32 	%p10, %f32, %f31;
	selp.f32 	%f33, %f32, %f31, %p10;
	ld.global.f32 	%f34, [%rd5];
	setp.gt.f32 	%p11, %f34, %f33;
	selp.f32 	%f35, %f34, %f33, %p11;
	ld.global.f32 	%f36, [%rd5+4];
	setp.gt.f32 	%p12, %f36, %f35;
	selp.f32 	%f37, %f36, %f35, %p12;
	ld.global.f32 	%f38, [%rd5+8];
	setp.gt.f32 	%p13, %f38, %f37;
	selp.f32 	%f39, %f38, %f37, %p13;
	ld.global.f32 	%f40, [%rd5+12];
	setp.gt.f32 	%p14, %f40, %f39;
	selp.f32 	%f41, %f40, %f39, %p14;
	ld.global.f32 	%f42, [%rd5+16];
	setp.gt.f32 	%p15, %f42, %f41;
	selp.f32 	%f43, %f42, %f41, %p15;
	ld.global.f32 	%f44, [%rd5+20];
	setp.gt.f32 	%p16, %f44, %f43;
	selp.f32 	%f45, %f44, %f43, %p16;
	ld.global.f32 	%f46, [%rd5+24];
	setp.gt.f32 	%p17, %f46, %f45;
	selp.f32 	%f47, %f46, %f45, %p17;
	ld.global.f32 	%f48, [%rd5+28];
	setp.gt.f32 	%p18, %f48, %f47;
	selp.f32 	%f82, %f48, %f47, %p18;
	add.s32 	%r29, %r29, 16;
	add.s32 	%r27, %r27, 16;
	setp.ne.s32 	%p19, %r27, 0;
	@%p19 bra 	$L__BB0_3;
$L__BB0_4:
	setp.eq.s32 	%p20, %r3, 0;
	@%p20 bra 	$L__BB0_13;
	and.b32  	%r10, %r21, 7;
	setp.lt.u32 	%p21, %r3, 8;
	@%p21 bra 	$L__BB0_7;
	mul.wide.s32 	%rd6, %r29, 4;
	add.s64 	%rd7, %rd1, %rd6;
	ld.global.f32 	%f50, [%rd7];
	setp.gt.f32 	%p22, %f50, %f82;
	selp.f32 	%f51, %f50, %f82, %p22;
	ld.global.f32 	%f52, [%rd7+4];
	setp.gt.f32 	%p23, %f52, %f51;
	selp.f32 	%f53, %f52, %f51, %p23;
	ld.global.f32 	%f54, [%rd7+8];
	setp.gt.f32 	%p24, %f54, %f53;
	selp.f32 	%f55, %f54, %f53, %p24;
	ld.global.f32 	%f56, [%rd7+12];
	setp.gt.f32 	%p25, %f56, %f55;
	selp.f32 	%f57, %f56, %f55, %p25;
	ld.global.f32 	%f58, [%rd7+16];
	setp.gt.f32 	%p26, %f58, %f57;
	selp.f32 	%f59, %f58, %f57, %p26;
	ld.global.f32 	%f60, [%rd7+20];
	setp.gt.f32 	%p27, %f60, %f59;
	selp.f32 	%f61, %f60, %f59, %p27;
	ld.global.f32 	%f62, [%rd7+24];
	setp.gt.f32 	%p28, %f62, %f61;
	selp.f32 	%f63, %f62, %f61, %p28;
	ld.global.f32 	%f64, [%rd7+28];
	setp.gt.f32 	%p29, %f64, %f63;
	selp.f32 	%f82, %f64, %f63, %p29;
	add.s32 	%r29, %r29, 8;
$L__BB0_7:
	setp.eq.s32 	%p30, %r10, 0;
	@%p30 bra 	$L__BB0_13;
	and.b32  	%r13, %r21, 3;
	setp.lt.u32 	%p31, %r10, 4;
	@%p31 bra 	$L__BB0_10;
	mul.wide.s32 	%rd8, %r29, 4;
	add.s64 	%rd9, %rd1, %rd8;
	ld.global.f32 	%f66, [%rd9];
	setp.gt.f32 	%p32, %f66, %f82;
	selp.f32 	%f67, %f66, %f82, %p32;
	ld.global.f32 	%f68, [%rd9+4];
	setp.gt.f32 	%p33, %f68, %f67;
	selp.f32 	%f69, %f68, %f67, %p33;
	ld.global.f32 	%f70, [%rd9+8];
	setp.gt.f32 	%p34, %f70, %f69;
	selp.f32 	%f71, %f70, %f69, %p34;
	ld.global.f32 	%f72, [%rd9+12];
	setp.gt.f32 	%p35, %f72, %f71;
	selp.f32 	%f82, %f72, %f71, %p35;
	add.s32 	%r29, %r29, 4;
$L__BB0_10:
	setp.eq.s32 	%p36, %r13, 0;
	@%p36 bra 	$L__BB0_13;
	neg.s32 	%r32, %r13;
$L__BB0_12:
	.pragma "nounroll";
	mul.wide.s32 	%rd10, %r29, 4;
	add.s64 	%rd11, %rd1, %rd10;
	ld.global.f32 	%f73, [%rd11];
	setp.gt.f32 	%p37, %f73, %f82;
	selp.f32 	%f82, %f73, %f82, %p37;
	add.s32 	%r29, %r29, 1;
	add.s32 	%r32, %r32, 1;
	setp.ne.s32 	%p38, %r32, 0;
	@%p38 bra 	$L__BB0_12;
$L__BB0_13:
	add.u64 	%rd12, %SP, 0;
	add.u64 	%rd13, %SPL, 0;
	mul.wide.u32 	%rd14, %r2, 4;
	add.s64 	%rd15, %rd1, %rd14;
	st.global.f32 	[%rd15], %f82;
	cvt.f64.f32 	%fd1, %f82;
	st.local.u32 	[%rd13], %r1;
	st.local.f64 	[%rd13+8], %fd1;
	mov.u64 	%rd16, $str;
	cvta.global.u64 	%rd17, %rd16;
	{ // callseq 0, 0
	.param .b64 param0;
	st.param.b64 	[param0], %rd17;
	.param .b64 param1;
	st.param.b64 	[param1], %rd12;
	.param .b32 retval0;
	call.uni (retval0), 
	vprintf, 
	(
	param0, 
	param1
	);
	ld.param.b32 	%r25, [retval0];
	} // callseq 0
	ret;

}


// ===== COMPILED SASS (sm_100) =====

	.target	sm_100

	.elftype	@"ET_EXEC"


//--------------------- .note.nv.tkinfo           --------------------------
	.section	.note.nv.tkinfo,"",@"SHT_NOTE"
	.sectionflags	@"SHF_NOTE_NV_TKINFO"
	.tkinfo
        /*0018*/ 	.word	0x00000002
        /*0030*/ 	.string	""
        /*0030*/ 	.string	"ptxas"
        /*0030*/ 	.string	"Cuda compilation tools, release 13.0, V13.0.88"
        /*0030*/ 	.string	"Build cuda_13.0.r13.0/compiler.36424714_0"
        /*0030*/ 	.string	"-arch sm_100 -m 64 "



//--------------------- .note.nv.cuinfo           --------------------------
	.section	.note.nv.cuinfo,"",@"SHT_NOTE"
	.sectionflags	@"SHF_NOTE_NV_CUINFO"
        /*0018*/ 	.short	0x0002
        /*001a*/ 	.short	0x0064
        /*001c*/ 	.short	0x0082
	.zero		2


//--------------------- .nv.info                  --------------------------
	.section	.nv.info,"",@"SHT_CUDA_INFO"
	.align	4


	//----- nvinfo : EIATTR_REGCOUNT
	.align		4
        /*0000*/ 	.byte	0x04, 0x2f
        /*0002*/ 	.short	(.L_2 - .L_1)
	.align		4
.L_1:
        /*0004*/ 	.word	index@(_Z7dkernelPfi)
        /*0008*/ 	.word	0x00000020


	//----- nvinfo : EIATTR_FRAME_SIZE
	.align		4
.L_2:
        /*000c*/ 	.byte	0x04, 0x11
        /*000e*/ 	.short	(.L_4 - .L_3)
	.align		4
.L_3:
        /*0010*/ 	.word	index@(_Z7dkernelPfi)
        /*0014*/ 	.word	0x00000010


	//----- nvinfo : EIATTR_MIN_STACK_SIZE
	.align		4
.L_4:
        /*0018*/ 	.byte	0x04, 0x12
        /*001a*/ 	.short	(.L_6 - .L_5)
	.align		4
.L_5:
        /*001c*/ 	.word	index@(_Z7dkernelPfi)
        /*0020*/ 	.word	0x00000010
.L_6:


//--------------------- .nv.compat                --------------------------
	.section	.nv.compat,"",@"SHT_CUDA_COMPAT_INFO"
	.align	4
        /*0000*/ 	.byte	0x02, 0x09, 0x00, 0x00, 0x02, 0x02, 0x01, 0x00, 0x02, 0x05, 0x05, 0x00, 0x03, 0x07, 0x01, 0x01
        /*0010*/ 	.byte	0x02, 0x03, 0x00, 0x00, 0x02, 0x06, 0x01, 0x00, 0x04, 0x0b, 0x08, 0x00, 0x09, 0x00, 0x00, 0x00
        /*0020*/ 	.byte	0x00, 0x00, 0x00, 0x00


//--------------------- .nv.info._Z7dkernelPfi    --------------------------
	.section	.nv.info._Z7dkernelPfi,"",@"SHT_CUDA_INFO"
	.sectionflags	@""
	.align	4


	//----- nvinfo : EIATTR_CUDA_API_VERSION
	.align		4
        /*0000*/ 	.byte	0x04, 0x37
        /*0002*/ 	.short	(.L_8 - .L_7)
.L_7:
        /*0004*/ 	.word	0x00000082


	//----- nvinfo : EIATTR_KPARAM_INFO
	.align		4
.L_8:
        /*0008*/ 	.byte	0x04, 0x17
        /*000a*/ 	.short	(.L_10 - .L_9)
.L_9:
        /*000c*/ 	.word	0x00000000
        /*0010*/ 	.short	0x0001
        /*0012*/ 	.short	0x0008
        /*0014*/ 	.byte	0x00, 0xf0, 0x11, 0x00


	//----- nvinfo : EIATTR_KPARAM_INFO
	.align		4
.L_10:
        /*0018*/ 	.byte	0x04, 0x17
        /*001a*/ 	.short	(.L_12 - .L_11)
.L_11:
        /*001c*/ 	.word	0x00000000
        /*0020*/ 	.short	0x0000
        /*0022*/ 	.short	0x0000
        /*0024*/ 	.byte	0x00, 0xf5, 0x21, 0x00


	//----- nvinfo : EIATTR_SPARSE_MMA_MASK
	.align		4
.L_12:
        /*0028*/ 	.byte	0x03, 0x50
        /*002a*/ 	.short	0x0000


	//----- nvinfo : EIATTR_MAXREG_COUNT
	.align		4
        /*002c*/ 	.byte	0x03, 0x1b
        /*002e*/ 	.short	0x00ff


	//----- nvinfo : EIATTR_EXTERNS
	.align		4
        /*0030*/ 	.byte	0x04, 0x0f
        /*0032*/ 	.short	(.L_14 - .L_13)


	//   ....[0]....
	.align		4
.L_13:
        /*0034*/ 	.word	index@(vprintf)


	//----- nvinfo : EIATTR_MERCURY_ISA_VERSION
	.align		4
.L_14:
        /*0038*/ 	.byte	0x03, 0x5f
        /*003a*/ 	.short	0x0101


	//----- nvinfo : EIATTR_VRC_CTA_INIT_COUNT
	.align		4
        /*003c*/ 	.byte	0x02, 0x4a
	.zero		1
	.zero		1


	//----- nvinfo : EIATTR_SYSCALL_OFFSETS
	.align		4
        /*0040*/ 	.byte	0x04, 0x46
        /*0042*/ 	.short	(.L_16 - .L_15)


	//   ....[0]....
.L_15:
        /*0044*/ 	.word	0x00000a00


	//----- nvinfo : EIATTR_EXIT_INSTR_OFFSETS
	.align		4
.L_16:
        /*0048*/ 	.byte	0x04, 0x1c
        /*004a*/ 	.short	(.L_18 - .L_17)


	//   ....[0]....
.L_17:
        /*004c*/ 	.word	0x00000a10


	//----- nvinfo : EIATTR_CRS_STACK_SIZE
	.align		4
.L_18:
        /*0050*/ 	.byte	0x04, 0x1e
        /*0052*/ 	.short	(.L_20 - .L_19)
.L_19:
        /*0054*/ 	.word	0x00000000


	//----- nvinfo : EIATTR_CBANK_PARAM_SIZE
	.align		4
.L_20:
        /*0058*/ 	.byte	0x03, 0x19
        /*005a*/ 	.short	0x000c


	//----- nvinfo : EIATTR_PARAM_CBANK
	.align		4
        /*005c*/ 	.byte	0x04, 0x0a
        /*005e*/ 	.short	(.L_22 - .L_21)
	.align		4
.L_21:
        /*0060*/ 	.word	index@(.nv.constant0._Z7dkernelPfi)
        /*0064*/ 	.short	0x0380
        /*0066*/ 	.short	0x000c


	//----- nvinfo : EIATTR_SW_WAR
	.align		4
.L_22:
        /*0068*/ 	.byte	0x04, 0x36
        /*006a*/ 	.short	(.L_24 - .L_23)
.L_23:
        /*006c*/ 	.word	0x00000008
.L_24:


//--------------------- .nv.callgraph             --------------------------
	.section	.nv.callgraph,"",@"SHT_CUDA_CALLGRAPH"
	.align	4
	.sectionentsize	8
	.align		4
        /*0000*/ 	.word	0x00000000
	.align		4
        /*0004*/ 	.word	0xffffffff
	.align		4
        /*0008*/ 	.word	index@(_Z7dkernelPfi)
	.align		4
        /*000c*/ 	.word	index@(vprintf)
	.align		4
        /*0010*/ 	.word	0x00000000
	.align		4
        /*0014*/ 	.word	0xfffffffe
	.align		4
        /*0018*/ 	.word	0x00000000
	.align		4
        /*001c*/ 	.word	0xfffffffd
	.align		4
        /*0020*/ 	.word	0x00000000
	.align		4
        /*0024*/ 	.word	0xfffffffc


//--------------------- .nv.constant4             --------------------------
	.section	.nv.constant4,"a",@progbits
	.align	8
	.align		8
.nv.constant4:
        /*0000*/ 	.dword	vprintf
	.align		8
        /*0008*/ 	.dword	$str


//--------------------- .text._Z7dkernelPfi       --------------------------
	.section	.text._Z7dkernelPfi,"ax",@progbits
	.align	128
        .global         _Z7dkernelPfi
        .type           _Z7dkernelPfi,@function
        .size           _Z7dkernelPfi,(.L_x_9 - _Z7dkernelPfi)
        .other          _Z7dkernelPfi,@"STO_CUDA_ENTRY STV_DEFAULT"
_Z7dkernelPfi:
.text._Z7dkernelPfi:
[----:B------:R-:W0:Y:S01]  /*0000*/  LDC R1, c[0x0][0x37c] ;  /* 0x0000df00ff017b82 */ /* 0x000e220000000800 */
[----:B------:R-:W1:Y:S01]  /*0010*/  S2R R0, SR_TID.X ;  /* 0x0000000000007919 */ /* 0x000e620000002100 */
[----:B------:R-:W1:Y:S01]  /*0020*/  LDCU UR9, c[0x0][0x388] ;  /* 0x00007100ff0977ac */ /* 0x000e620008000800 */
[----:B0-----:R-:W-:Y:S01]  /*0030*/  VIADD R1, R1, 0xfffffff0 ;  /* 0xfffffff001017836 */ /* 0x001fe20000000000 */
[----:B------:R-:W-:Y:S01]  /*0040*/  BSSY.RECONVERGENT B0, `(.L_x_0) ;  /* 0x000008f000007945 */ /* 0x000fe20003800200 */
[----:B------:R-:W-:Y:S01]  /*0050*/  IMAD.MOV.U32 R2, RZ, RZ, RZ ;  /* 0x000000ffff027224 */ /* 0x000fe200078e00ff */
[----:B------:R-:W0:Y:S01]  /*0060*/  LDCU UR4, c[0x0][0x2f8] ;  /* 0x00005f00ff0477ac */ /* 0x000e220008000800 */
[----:B------:R-:W2:Y:S01]  /*0070*/  LDCU UR5, c[0x0][0x2fc] ;  /* 0x00005f80ff0577ac */ /* 0x000ea20008000800 */
[----:B------:R-:W3:Y:S01]  /*0080*/  LDCU.64 UR10, c[0x0][0x358] ;  /* 0x00006b00ff0a77ac */ /* 0x000ee20008000a00 */
[----:B0-----:R-:W-:-:S05]  /*0090*/  IADD3 R6, P1, PT, R1, UR4, RZ ;  /* 0x0000000401067c10 */ /* 0x001fca000ff3e0ff */
[----:B--2---:R-:W-:Y:S02]  /*00a0*/  IMAD.X R7, RZ, RZ, UR5, P1 ;  /* 0x00000005ff077e24 */ /* 0x004fe400088e06ff */
[----:B-1----:R-:W-:-:S04]  /*00b0*/  IMAD R8, R0, UR9, RZ ;  /* 0x0000000900087c24 */ /* 0x002fc8000f8e02ff */
[----:B------:R-:W-:-:S05]  /*00c0*/  VIADD R3, R8, UR9 ;  /* 0x0000000908037c36 */ /* 0x000fca0008000000 */
[----:B------:R-:W-:-:S13]  /*00d0*/  ISETP.GE.U32.AND P0, PT, R8, R3, PT ;  /* 0x000000030800720c */ /* 0x000fda0003f06070 */
[----:B---3--:R-:W-:Y:S05]  /*00e0*/  @P0 BRA `(.L_x_1) ;  /* 0x0000000800100947 */ /* 0x008fea0003800000 */
[----:B------:R-:W-:Y:S01]  /*00f0*/  UIADD3 UR4, UPT, UPT, UR9, -0x1, URZ ;  /* 0xffffffff09047890 */ /* 0x000fe2000fffe0ff */
[----:B------:R-:W-:Y:S01]  /*0100*/  IMAD.MOV.U32 R2, RZ, RZ, RZ ;  /* 0x000000ffff027224 */ /* 0x000fe200078e00ff */
[----:B------:R-:W-:Y:S01]  /*0110*/  ULOP3.LUT UR8, UR9, 0xf, URZ, 0xc0, !UPT ;  /* 0x0000000f09087892 */ /* 0x000fe2000f8ec0ff */
[----:B------:R-:W-:Y:S01]  /*0120*/  IMAD.MOV.U32 R3, RZ, RZ, R8 ;  /* 0x000000ffff037224 */ /* 0x000fe200078e0008 */
[----:B------:R-:W-:Y:S02]  /*0130*/  UISETP.GE.U32.AND UP1, UPT, UR4, 0xf, UPT ;  /* 0x0000000f0400788c */ /* 0x000fe4000bf26070 */
[----:B------:R-:W-:-:S07]  /*0140*/  UISETP.NE.AND UP0, UPT, UR8, URZ, UPT ;  /* 0x000000ff0800728c */ /* 0x000fce000bf05270 */
[----:B------:R-:W-:Y:S05]  /*0150*/  BRA.U !UP1, `(.L_x_2) ;  /* 0x0000000109f87547 */ /* 0x000fea000b800000 */
[----:B------:R-:W0:Y:S01]  /*0160*/  LDCU.64 UR6, c[0x0][0x380] ;  /* 0x00007000ff0677ac */ /* 0x000e220008000a00 */
[----:B------:R-:W-:Y:S02]  /*0170*/  IMAD.MOV.U32 R2, RZ, RZ, RZ ;  /* 0x000000ffff027224 */ /* 0x000fe400078e00ff */
[----:B------:R-:W-:Y:S01]  /*0180*/  IMAD.MOV.U32 R3, RZ, RZ, R8 ;  /* 0x000000ffff037224 */ /* 0x000fe200078e0008 */
[----:B------:R-:W-:-:S04]  /*0190*/  ULOP3.LUT UR4, UR9, 0xfffffff0, URZ, 0xc0, !UPT ;  /* 0xfffffff009047892 */ /* 0x000fc8000f8ec0ff */
[----:B------:R-:W-:Y:S02]  /*01a0*/  UIADD3 UR4, UPT, UPT, -UR4, URZ, URZ ;  /* 0x000000ff04047290 */ /* 0x000fe4000fffe1ff */
[----:B0-----:R-:W-:-:S04]  /*01b0*/  UIADD3 UR5, UP1, UPT, UR6, 0x20, URZ ;  /* 0x0000002006057890 */ /* 0x001fc8000ff3e0ff */
[----:B------:R-:W-:-:S12]  /*01c0*/  UIADD3.X UR6, UPT, UPT, URZ, UR7, URZ, UP1, !UPT ;  /* 0x00000007ff067290 */ /* 0x000fd80008ffe4ff */
.L_x_3:
[----:B------:R-:W-:Y:S02]  /*01d0*/  IMAD.U32 R4, RZ, RZ, UR5 ;  /* 0x00000005ff047e24 */ /* 0x000fe4000f8e00ff */
[----:B------:R-:W-:Y:S02]  /*01e0*/  IMAD.U32 R5, RZ, RZ, UR6 ;  /* 0x00000006ff057e24 */ /* 0x000fe4000f8e00ff */
[----:B------:R-:W-:-:S05]  /*01f0*/  IMAD.WIDE R4, R3, 0x4, R4 ;  /* 0x0000000403047825 */ /* 0x000fca00078e0204 */
[----:B------:R-:W2:Y:S04]  /*0200*/  LDG.E R19, desc[UR10][R4.64+-0x20] ;  /* 0xffffe00a04137981 */ /* 0x000ea8000c1e1900 */
[----:B------:R-:W3:Y:S04]  /*0210*/  LDG.E R21, desc[UR10][R4.64+-0x1c] ;  /* 0xffffe40a04157981 */ /* 0x000ee8000c1e1900 */
[----:B------:R-:W4:Y:S04]  /*0220*/  LDG.E R23, desc[UR10][R4.64+-0x18] ;  /* 0xffffe80a04177981 */ /* 0x000f28000c1e1900 */
[----:B------:R-:W5:Y:S04]  /*0230*/  LDG.E R25, desc[UR10][R4.64+-0x14] ;  /* 0xffffec0a04197981 */ /* 0x000f68000c1e1900 */
        /* <DEDUP_REMOVED lines=11> */
[----:B------:R-:W5:Y:S01]  /*02f0*/  LDG.E R18, desc[UR10][R4.64+0x1c] ;  /* 0x00001c0a04127981 */ /* 0x000f62000c1e1900 */
[----:B------:R-:W-:Y:S01]  /*0300*/  UIADD3 UR4, UPT, UPT, UR4, 0x10, URZ ;  /* 0x0000001004047890 */ /* 0x000fe2000fffe0ff */
[----:B------:R-:W-:-:S03]  /*0310*/  VIADD R3, R3, 0x10 ;  /* 0x0000001003037836 */ /* 0x000fc60000000000 */
[----:B------:R-:W-:Y:S01]  /*0320*/  UISETP.NE.AND UP1, UPT, UR4, URZ, UPT ;  /* 0x000000ff0400728c */ /* 0x000fe2000bf25270 */
[----:B--2---:R-:W-:-:S04]  /*0330*/  FSETP.GT.AND P0, PT, R19, R2, PT ;  /* 0x000000021300720b */ /* 0x004fc80003f04000 */
[----:B------:R-:W-:-:S04]  /*0340*/  FSEL R2, R19, R2, P0 ;  /* 0x0000000213027208 */ /* 0x000fc80000000000 */
[----:B---3--:R-:W-:-:S04]  /*0350*/  FSETP.GT.AND P0, PT, R21, R2, PT ;  /* 0x000000021500720b */ /* 0x008fc80003f04000 */
[----:B------:R-:W-:-:S04]  /*0360*/  FSEL R2, R21, R2, P0 ;  /* 0x0000000215027208 */ /* 0x000fc80000000000 */
[----:B----4-:R-:W-:-:S04]  /*0370*/  FSETP.GT.AND P0, PT, R23, R2, PT ;  /* 0x000000021700720b */ /* 0x010fc80003f04000 */
[----:B------:R-:W-:-:S04]  /*0380*/  FSEL R2, R23, R2, P0 ;  /* 0x0000000217027208 */ /* 0x000fc80000000000 */
[----:B-----5:R-:W-:-:S04]  /*0390*/  FSETP.GT.AND P0, PT, R25, R2, PT ;  /* 0x000000021900720b */ /* 0x020fc80003f04000 */
[----:B------:R-:W-:-:S04]  /*03a0*/  FSEL R2, R25, R2, P0 ;  /* 0x0000000219027208 */ /* 0x000fc80000000000 */
[----:B------:R-:W-:-:S04]  /*03b0*/  FSETP.GT.AND P0, PT, R27, R2, PT ;  /* 0x000000021b00720b */ /* 0x000fc80003f04000 */
        /* <DEDUP_REMOVED lines=22> */
[----:B------:R-:W-:Y:S01]  /*0520*/  FSEL R2, R18, R9, P0 ;  /* 0x0000000912027208 */ /* 0x000fe20000000000 */
[----:B------:R-:W-:Y:S08]  /*0530*/  BRA.U UP1, `(.L_x_3) ;  /* 0xfffffffd01247547 */ /* 0x000ff0000b83ffff */
.L_x_2:
[----:B------:R-:W-:Y:S05]  /*0540*/  BRA.U !UP0, `(.L_x_1) ;  /* 0x0000000108f87547 */ /* 0x000fea000b800000 */
[----:B------:R-:W-:Y:S02]  /*0550*/  UISETP.GE.U32.AND UP0, UPT, UR8, 0x8, UPT ;  /* 0x000000080800788c */ /* 0x000fe4000bf06070 */
[----:B------:R-:W-:-:S04]  /*0560*/  ULOP3.LUT UR5, UR9, 0x7, URZ, 0xc0, !UPT ;  /* 0x0000000709057892 */ /* 0x000fc8000f8ec0ff */
[----:B------:R-:W-:-:S03]  /*0570*/  UISETP.NE.AND UP1, UPT, UR5, URZ, UPT ;  /* 0x000000ff0500728c */ /* 0x000fc6000bf25270 */
[----:B------:R-:W-:Y:S08]  /*0580*/  BRA.U !UP0, `(.L_x_4) ;  /* 0x00000001086c7547 */ /* 0x000ff0000b800000 */
[----:B------:R-:W0:Y:S02]  /*0590*/  LDC.64 R4, c[0x0][0x380] ;  /* 0x0000e000ff047b82 */ /* 0x000e240000000a00 */
[----:B0-----:R-:W-:-:S05]  /*05a0*/  IMAD.WIDE R4, R3, 0x4, R4 ;  /* 0x0000000403047825 */ /* 0x001fca00078e0204 */
[----:B------:R-:W2:Y:S04]  /*05b0*/  LDG.E R9, desc[UR10][R4.64] ;  /* 0x0000000a04097981 */ /* 0x000ea8000c1e1900 */
[----:B------:R-:W3:Y:S04]  /*05c0*/  LDG.E R11, desc[UR10][R4.64+0x4] ;  /* 0x0000040a040b7981 */ /* 0x000ee8000c1e1900 */
[----:B------:R-:W4:Y:S04]  /*05d0*/  LDG.E R13, desc[UR10][R4.64+0x8] ;  /* 0x0000080a040d7981 */ /* 0x000f28000c1e1900 */
[----:B------:R-:W5:Y:S04]  /*05e0*/  LDG.E R15, desc[UR10][R4.64+0xc] ;  /* 0x00000c0a040f7981 */ /* 0x000f68000c1e1900 */
[----:B------:R-:W5:Y:S04]  /*05f0*/  LDG.E R17, desc[UR10][R4.64+0x10] ;  /* 0x0000100a04117981 */ /* 0x000f68000c1e1900 */
[----:B------:R-:W5:Y:S04]  /*0600*/  LDG.E R19, desc[UR10][R4.64+0x14] ;  /* 0x0000140a04137981 */ /* 0x000f68000c1e1900 */
[----:B------:R-:W5:Y:S04]  /*0610*/  LDG.E R21, desc[UR10][R4.64+0x18] ;  /* 0x0000180a04157981 */ /* 0x000f68000c1e1900 */
[----:B------:R-:W5:Y:S01]  /*0620*/  LDG.E R23, desc[UR10][R4.64+0x1c] ;  /* 0x00001c0a04177981 */ /* 0x000f62000c1e1900 */
[----:B------:R-:W-:Y:S01]  /*0630*/  VIADD R3, R3, 0x8 ;  /* 0x0000000803037836 */ /* 0x000fe20000000000 */
        /* <DEDUP_REMOVED lines=15> */
[----:B------:R-:W-:-:S09]  /*0730*/  FSEL R2, R23, R2, P0 ;  /* 0x0000000217027208 */ /* 0x000fd20000000000 */
.L_x_4:
        /* <DEDUP_REMOVED lines=19> */
[----:B------:R-:W-:-:S09]  /*0870*/  FSEL R2, R15, R2, P0 ;  /* 0x000000020f027208 */ /* 0x000fd20000000000 */
.L_x_5:
[----:B------:R-:W-:Y:S05]  /*0880*/  BRA.U !UP1, `(.L_x_1) ;  /* 0x0000000109287547 */ /* 0x000fea000b800000 */
[----:B------:R-:W0:Y:S01]  /*0890*/  LDC.64 R10, c[0x0][0x380] ;  /* 0x0000e000ff0a7b82 */ /* 0x000e220000000a00 */
[----:B------:R-:W-:-:S12]  /*08a0*/  UIADD3 UR4, UPT, UPT, -UR4, URZ, URZ ;  /* 0x000000ff04047290 */ /* 0x000fd8000fffe1ff */
.L_x_6:
[----:B0-----:R-:W-:-:S06]  /*08b0*/  IMAD.WIDE R4, R3, 0x4, R10 ;  /* 0x0000000403047825 */ /* 0x001fcc00078e020a */
[----:B------:R-:W2:Y:S01]  /*08c0*/  LDG.E R5, desc[UR10][R4.64] ;  /* 0x0000000a04057981 */ /* 0x000ea2000c1e1900 */
[----:B------:R-:W-:Y:S01]  /*08d0*/  UIADD3 UR4, UPT, UPT, UR4, 0x1, URZ ;  /* 0x0000000104047890 */ /* 0x000fe2000fffe0ff */
[----:B------:R-:W-:-:S03]  /*08e0*/  VIADD R3, R3, 0x1 ;  /* 0x0000000103037836 */ /* 0x000fc60000000000 */
[----:B------:R-:W-:Y:S01]  /*08f0*/  UISETP.NE.AND UP0, UPT, UR4, URZ, UPT ;  /* 0x000000ff0400728c */ /* 0x000fe2000bf05270 */
[----:B--2---:R-:W-:-:S04]  /*0900*/  FSETP.GT.AND P0, PT, R5, R2, PT ;  /* 0x000000020500720b */ /* 0x004fc80003f04000 */
[----:B------:R-:W-:-:S04]  /*0910*/  FSEL R2, R5, R2, P0 ;  /* 0x0000000205027208 */ /* 0x000fc80000000000 */
[----:B------:R-:W-:Y:S05]  /*0920*/  BRA.U UP0, `(.L_x_6) ;  /* 0xfffffffd00e07547 */ /* 0x000fea000b83ffff */
.L_x_1:
[----:B------:R-:W-:Y:S05]  /*0930*/  BSYNC.RECONVERGENT B0 ;  /* 0x0000000000007941 */ /* 0x000fea0003800200 */
.L_x_0:
[----:B------:R-:W0:Y:S01]  /*0940*/  LDC.64 R4, c[0x0][0x380] ;  /* 0x0000e000ff047b82 */ /* 0x000e220000000a00 */
[----:B------:R-:W1:Y:S01]  /*0950*/  F2F.F64.F32 R10, R2 ;  /* 0x00000002000a7310 */ /* 0x000e620000201800 */
[----:B------:R-:W-:Y:S01]  /*0960*/  MOV R3, 0x0 ;  /* 0x0000000000037802 */ /* 0x000fe20000000f00 */
[----:B------:R2:W-:Y:S01]  /*0970*/  STL [R1], R0 ;  /* 0x0000000001007387 */ /* 0x0005e20000100800 */
[----:B------:R-:W3:Y:S04]  /*0980*/  LDCU.64 UR4, c[0x4][0x8] ;  /* 0x01000100ff0477ac */ /* 0x000ee80008000a00 */
[----:B------:R2:W4:Y:S01]  /*0990*/  LDC.64 R12, c[0x4][R3] ;  /* 0x01000000030c7b82 */ /* 0x0005220000000a00 */
[----:B-1----:R2:W-:Y:S01]  /*09a0*/  STL.64 [R1+0x8], R10 ;  /* 0x0000080a01007387 */ /* 0x0025e20000100a00 */
[----:B0-----:R-:W-:-:S04]  /*09b0*/  IMAD.WIDE.U32 R8, R8, 0x4, R4 ;  /* 0x0000000408087825 */ /* 0x001fc800078e0004 */
[----:B---3--:R-:W-:Y:S01]  /*09c0*/  IMAD.U32 R4, RZ, RZ, UR4 ;  /* 0x00000004ff047e24 */ /* 0x008fe2000f8e00ff */
[----:B------:R2:W-:Y:S01]  /*09d0*/  STG.E desc[UR10][R8.64], R2 ;  /* 0x0000000208007986 */ /* 0x0005e2000c10190a */
[----:B------:R-:W-:-:S07]  /*09e0*/  IMAD.U32 R5, RZ, RZ, UR5 ;  /* 0x00000005ff057e24 */ /* 0x000fce000f8e00ff */
[----:B------:R-:W-:-:S07]  /*09f0*/  LEPC R20, `(.L_x_7) ;  /* 0x000000001014794e */ /* 0x000fce0000000000 */
[----:B--2-4-:R-:W-:Y:S05]  /*0a00*/  CALL.ABS.NOINC R12 ;  /* 0x000000000c007343 */ /* 0x014fea0003c00000 */
.L_x_7:
[----:B------:R-:W-:Y:S05]  /*0a10*/  EXIT ;  /* 0x000000000000794d */ /* 0x000fea0003800000 */
.L_x_8:
[----:B------:R-:W-:-:S00]  /*0a20*/  BRA `(.L_x_8) ;  /* 0xfffffffc00fc7947 */ /* 0x000fc0000383ffff */
[----:B------:R-:W-:-:S00]  /*0a30*/  NOP ;  /* 0x0000000000007918 */ /* 0x000fc00000000000 */
        /* <DEDUP_REMOVED lines=12> */
.L_x_9:


//--------------------- .nv.global.init           --------------------------
	.section	.nv.global.init,"aw",@progbits
.nv.global.init:
	.type		$str,@object
	.size		$str,(.L_0 - $str)
$str:
        /*0000*/ 	.byte	0x0a, 0x20, 0x74, 0x68, 0x72, 0x65, 0x61, 0x64, 0x20, 0x69, 0x73, 0x20, 0x25, 0x64, 0x20, 0x2c
        /*0010*/ 	.byte	0x20, 0x63, 0x20, 0x3d, 0x20, 0x25, 0x66, 0x00
.L_0:


//--------------------- .nv.shared.reserved.0     --------------------------
	.section	.nv.shared.reserved.0,"aw",@nobits
	.weak		__nv_reservedSMEM_offset_0_alias
	.size		__nv_reservedSMEM_offset_0_alias, 0, 64
	.other		__nv_reservedSMEM_offset_0_alias,@"STO_CUDA_RESERVED_SHARED STV_DEFAULT"
__nv_reservedSMEM_offset_0_alias:
	.zero		0
	.zero		64


//--------------------- .nv.constant0._Z7dkernelPfi --------------------------
	.section	.nv.constant0._Z7dkernelPfi,"a",@progbits
	.sectionflags	@""
	.align	4
.nv.constant0._Z7dkernelPfi:
	.zero		908


//--------------------- SYMBOLS --------------------------

	.type		.nv.reservedSmem.offset0,@object
	.size		.nv.reservedSmem.offset0,0x4
	.type		vprintf,@function
